	.headerflags	@"EF_CUDA_TEXMODE_UNIFIED EF_CUDA_64BIT_ADDRESS EF_CUDA_ACCELERATORS EF_CUDA_SM90 EF_CUDA_VIRTUAL_SM(EF_CUDA_SM90)"
	.elftype	@"ET_EXEC"


//--------------------- .nv.info                  --------------------------
	.section	.nv.info,"",@"SHT_CUDA_INFO"
	.align	4


	//----- nvinfo : EIATTR_REGCOUNT
	.align		4
        /*0000*/ 	.byte	0x04, 0x2f
        /*0002*/ 	.short	(.L_1 - .L_0)
	.align		4
.L_0:
        /*0004*/ 	.word	index@(triton_poi_fused_convolution_leaky_relu_31)
        /*0008*/ 	.word	0x0000000e


	//----- nvinfo : EIATTR_MIN_STACK_SIZE
	.align		4
.L_1:
        /*000c*/ 	.byte	0x04, 0x12
        /*000e*/ 	.short	(.L_3 - .L_2)
	.align		4
.L_2:
        /*0010*/ 	.word	index@(triton_poi_fused_convolution_leaky_relu_31)
        /*0014*/ 	.word	0x00000000


	//----- nvinfo : EIATTR_FRAME_SIZE
	.align		4
.L_3:
        /*0018*/ 	.byte	0x04, 0x11
        /*001a*/ 	.short	(.L_5 - .L_4)
	.align		4
.L_4:
        /*001c*/ 	.word	index@(triton_poi_fused_convolution_leaky_relu_31)
        /*0020*/ 	.word	0x00000000


	//----- nvinfo : EIATTR_MIN_STACK_SIZE
	.align		4
.L_5:
        /*0024*/ 	.byte	0x04, 0x12
        /*0026*/ 	.short	(.L_7 - .L_6)
	.align		4
.L_6:
        /*0028*/ 	.word	index@(triton_poi_fused_convolution_leaky_relu_31)
        /*002c*/ 	.word	0x00000000
.L_7:


//--------------------- .nv.info.triton_poi_fused_convolution_leaky_relu_31 --------------------------
	.section	.nv.info.triton_poi_fused_convolution_leaky_relu_31,"",@"SHT_CUDA_INFO"
	.sectionflags	@""
	.align	4


	//----- nvinfo : EIATTR_CUDA_API_VERSION
	.align		4
        /*0000*/ 	.byte	0x04, 0x37
        /*0002*/ 	.short	(.L_9 - .L_8)
.L_8:
        /*0004*/ 	.word	0x0000007c


	//----- nvinfo : EIATTR_KPARAM_INFO
	.align		4
.L_9:
        /*0008*/ 	.byte	0x04, 0x17
        /*000a*/ 	.short	(.L_11 - .L_10)
.L_10:
        /*000c*/ 	.word	0x00000000
        /*0010*/ 	.short	0x0003
        /*0012*/ 	.short	0x0018
        /*0014*/ 	.byte	0x00, 0xf0, 0x11, 0x00


	//----- nvinfo : EIATTR_KPARAM_INFO
	.align		4
.L_11:
        /*0018*/ 	.byte	0x04, 0x17
        /*001a*/ 	.short	(.L_13 - .L_12)
.L_12:
        /*001c*/ 	.word	0x00000000
        /*0020*/ 	.short	0x0002
        /*0022*/ 	.short	0x0010
        /*0024*/ 	.byte	0x00, 0xf4, 0x21, 0x00


	//----- nvinfo : EIATTR_KPARAM_INFO
	.align		4
.L_13:
        /*0028*/ 	.byte	0x04, 0x17
        /*002a*/ 	.short	(.L_15 - .L_14)
.L_14:
        /*002c*/ 	.word	0x00000000
        /*0030*/ 	.short	0x0001
        /*0032*/ 	.short	0x0008
        /*0034*/ 	.byte	0x00, 0xf4, 0x21, 0x00


	//----- nvinfo : EIATTR_KPARAM_INFO
	.align		4
.L_15:
        /*0038*/ 	.byte	0x04, 0x17
        /*003a*/ 	.short	(.L_17 - .L_16)
.L_16:
        /*003c*/ 	.word	0x00000000
        /*0040*/ 	.short	0x0000
        /*0042*/ 	.short	0x0000
        /*0044*/ 	.byte	0x00, 0xf4, 0x21, 0x00


	//----- nvinfo : EIATTR_SPARSE_MMA_MASK
	.align		4
.L_17:
        /*0048*/ 	.byte	0x03, 0x50
        /*004a*/ 	.short	0x0000


	//----- nvinfo : EIATTR_MAXREG_COUNT
	.align		4
        /*004c*/ 	.byte	0x03, 0x1b
        /*004e*/ 	.short	0x00ff


	//----- nvinfo : EIATTR_EXIT_INSTR_OFFSETS
	.align		4
        /*0050*/ 	.byte	0x04, 0x1c
        /*0052*/ 	.short	(.L_19 - .L_18)


	//   ....[0]....
.L_18:
        /*0054*/ 	.word	0x000001e0


	//   ....[1]....
        /*0058*/ 	.word	0x00000200


	//----- nvinfo : EIATTR_REQNTID
	.align		4
.L_19:
        /*005c*/ 	.byte	0x04, 0x10
        /*005e*/ 	.short	(.L_21 - .L_20)
.L_20:
        /*0060*/ 	.word	0x00000080
        /*0064*/ 	.word	0x00000001
        /*0068*/ 	.word	0x00000001


	//----- nvinfo : EIATTR_CBANK_PARAM_SIZE
	.align		4
.L_21:
        /*006c*/ 	.byte	0x03, 0x19
        /*006e*/ 	.short	0x001c


	//----- nvinfo : EIATTR_PARAM_CBANK
	.align		4
        /*0070*/ 	.byte	0x04, 0x0a
        /*0072*/ 	.short	(.L_23 - .L_22)
	.align		4
.L_22:
        /*0074*/ 	.word	index@(.nv.constant0.triton_poi_fused_convolution_leaky_relu_31)
        /*0078*/ 	.short	0x0210
        /*007a*/ 	.short	0x001c


	//----- nvinfo : EIATTR_SW_WAR
	.align		4
.L_23:
        /*007c*/ 	.byte	0x04, 0x36
        /*007e*/ 	.short	(.L_25 - .L_24)
.L_24:
        /*0080*/ 	.word	0x00000008
.L_25:


//--------------------- .nv.callgraph             --------------------------
	.section	.nv.callgraph,"",@"SHT_CUDA_CALLGRAPH"
	.align	4
	.sectionentsize	8
	.align		4
        /*0000*/ 	.word	0x00000000
	.align		4
        /*0004*/ 	.word	0xffffffff
	.align		4
        /*0008*/ 	.word	0x00000000
	.align		4
        /*000c*/ 	.word	0xfffffffe
	.align		4
        /*0010*/ 	.word	0x00000000
	.align		4
        /*0014*/ 	.word	0xfffffffd
	.align		4
        /*0018*/ 	.word	0x00000000
	.align		4
        /*001c*/ 	.word	0xfffffffc


//--------------------- .text.triton_poi_fused_convolution_leaky_relu_31 --------------------------
	.section	.text.triton_poi_fused_convolution_leaky_relu_31,"ax",@progbits
	.align	128
        .global         triton_poi_fused_convolution_leaky_relu_31
        .type           triton_poi_fused_convolution_leaky_relu_31,@function
        .size           triton_poi_fused_convolution_leaky_relu_31,(.L_x_1 - triton_poi_fused_convolution_leaky_relu_31)
        .other          triton_poi_fused_convolution_leaky_relu_31,@"STO_CUDA_ENTRY STV_DEFAULT"
triton_poi_fused_convolution_leaky_relu_31:
.text.triton_poi_fused_convolution_leaky_relu_31:
[----:B------:R-:W0:Y:S02]  /*0000*/  LDC R1, c[0x0][0x28] ;  /* 0x00000a00ff017b82 */ /* 0x000e240000000800 */
[----:B------:R-:W1:Y:S01]  /*0010*/  S2R R0, SR_TID.X ;  /* 0x0000000000007919 */ /* 0x000e620000002100 */
[----:B------:R-:W2:Y:S01]  /*0020*/  LDC.64 R4, c[0x0][0x218] ;  /* 0x00008600ff047b82 */ /* 0x000ea20000000a00 */
[----:B------:R-:W-:Y:S01]  /*0030*/  ULDC.64 UR4, c[0x0][0x208] ;  /* 0x0000820000047ab9 */ /* 0x000fe20000000a00 */
[----:B------:R-:W-:Y:S01]  /*0040*/  ULDC.64 UR6, c[0x0][0x220] ;  /* 0x0000880000067ab9 */ /* 0x000fe20000000a00 */
[----:B------:R-:W3:Y:S05]  /*0050*/  S2R R7, SR_CTAID.X ;  /* 0x0000000000077919 */ /* 0x000eea0000002500 */
[----:B------:R-:W4:Y:S01]  /*0060*/  LDC.64 R2, c[0x0][0x210] ;  /* 0x00008400ff027b82 */ /* 0x000f220000000a00 */
[----:B-1----:R-:W-:-:S05]  /*0070*/  LOP3.LUT R0, R0, 0x7f, RZ, 0xc0, !PT ;  /* 0x0000007f00007812 */ /* 0x002fca00078ec0ff */
[----:B---3--:R-:W-:-:S04]  /*0080*/  IMAD R7, R7, 0x80, R0 ;  /* 0x0000008007077824 */ /* 0x008fc800078e0200 */
[C---:B------:R-:W-:Y:S01]  /*0090*/  IMAD.HI R0, R7.reuse, 0x66666667, RZ ;  /* 0x6666666707007827 */ /* 0x040fe200078e02ff */
[----:B------:R-:W-:-:S03]  /*00a0*/  ISETP.GE.AND P1, PT, R7, 0xa00, PT ;  /* 0x00000a000700780c */ /* 0x000fc60003f26270 */
[----:B----4-:R-:W-:Y:S01]  /*00b0*/  IMAD.WIDE R2, R7, 0x4, R2 ;  /* 0x0000000407027825 */ /* 0x010fe200078e0202 */
[----:B------:R-:W-:-:S04]  /*00c0*/  SHF.R.S32.HI R9, RZ, 0x1, R0 ;  /* 0x00000001ff097819 */ /* 0x000fc80000011400 */
[----:B------:R-:W-:-:S04]  /*00d0*/  LEA.HI R9, R0, R9, RZ, 0x1 ;  /* 0x0000000900097211 */ /* 0x000fc800078f08ff */
[----:B------:R-:W-:-:S04]  /*00e0*/  SHF.R.S32.HI R0, RZ, 0x1f, R9 ;  /* 0x0000001fff007819 */ /* 0x000fc80000011409 */
[----:B------:R-:W-:-:S04]  /*00f0*/  LEA.HI R0, R0, R9, RZ, 0x7 ;  /* 0x0000000900007211 */ /* 0x000fc800078f38ff */
[----:B------:R-:W-:-:S05]  /*0100*/  LOP3.LUT R0, R0, 0xffffff80, RZ, 0xc0, !PT ;  /* 0xffffff8000007812 */ /* 0x000fca00078ec0ff */
[----:B------:R-:W-:Y:S02]  /*0110*/  IMAD.IADD R9, R9, 0x1, -R0 ;  /* 0x0000000109097824 */ /* 0x000fe400078e0a00 */
[----:B------:R-:W-:Y:S02]  /*0120*/  IMAD.MOV.U32 R0, RZ, RZ, RZ ;  /* 0x000000ffff007224 */ /* 0x000fe400078e00ff */
[----:B--2---:R-:W-:-:S04]  /*0130*/  IMAD.WIDE R4, R9, 0x4, R4 ;  /* 0x0000000409047825 */ /* 0x004fc800078e0204 */
[----:B------:R-:W-:Y:S01]  /*0140*/  IMAD.MOV.U32 R9, RZ, RZ, RZ ;  /* 0x000000ffff097224 */ /* 0x000fe200078e00ff */
[----:B------:R-:W2:Y:S05]  /*0150*/  @!P1 LDG.E R0, desc[UR4][R2.64] ;  /* 0x0000000402009981 */ /* 0x000eaa000c1e1900 */
[----:B------:R-:W2:Y:S01]  /*0160*/  @!P1 LDG.E.EL R9, desc[UR4][R4.64] ;  /* 0x0000000404099981 */ /* 0x000ea2000c2e1900 */
[----:B------:R-:W-:-:S04]  /*0170*/  IADD3 R6, P2, R7, UR6, RZ ;  /* 0x0000000607067c10 */ /* 0x000fc8000ff5e0ff */
[----:B------:R-:W-:Y:S02]  /*0180*/  LEA.HI.X.SX32 R7, R7, UR7, 0x1, P2 ;  /* 0x0000000707077c11 */ /* 0x000fe400090f0eff */
[----:B--2---:R-:W-:Y:S01]  /*0190*/  FSETP.GT.AND P0, PT, R0, -R9, PT ;  /* 0x800000090000720b */ /* 0x004fe20003f04000 */
[----:B------:R-:W-:-:S03]  /*01a0*/  FADD R9, R9, R0 ;  /* 0x0000000009097221 */ /* 0x000fc60000000000 */
[----:B------:R-:W-:-:S05]  /*01b0*/  SEL R11, RZ, 0x1, !P0 ;  /* 0x00000001ff0b7807 */ /* 0x000fca0004000000 */
[----:B------:R1:W-:Y:S04]  /*01c0*/  @!P1 STG.E.U8 desc[UR4][R6.64], R11 ;  /* 0x0000000b06009986 */ /* 0x0003e8000c101104 */
[----:B------:R-:W-:Y:S01]  /*01d0*/  @!P0 FMUL R9, R9, 0.10000000149011611938 ;  /* 0x3dcccccd09098820 */ /* 0x000fe20000400000 */
[----:B------:R-:W-:Y:S06]  /*01e0*/  @P1 EXIT ;  /* 0x000000000000194d */ /* 0x000fec0003800000 */
[----:B------:R-:W-:Y:S01]  /*01f0*/  STG.E desc[UR4][R2.64], R9 ;  /* 0x0000000902007986 */ /* 0x000fe2000c101904 */
[----:B------:R-:W-:Y:S05]  /*0200*/  EXIT ;  /* 0x000000000000794d */ /* 0x000fea0003800000 */
.L_x_0:
[----:B------:R-:W-:-:S00]  /*0210*/  BRA `(.L_x_0) ;  /* 0xfffffffc00fc7947 */ /* 0x000fc0000383ffff */
[----:B------:R-:W-:-:S00]  /*0220*/  NOP ;  /* 0x0000000000007918 */ /* 0x000fc00000000000 */
        /* <DEDUP_REMOVED lines=13> */
.L_x_1:


//--------------------- .nv.constant0.triton_poi_fused_convolution_leaky_relu_31 --------------------------
	.section	.nv.constant0.triton_poi_fused_convolution_leaky_relu_31,"a",@progbits
	.sectionflags	@""
	.align	4
.nv.constant0.triton_poi_fused_convolution_leaky_relu_31:
	.zero		556
